//
// Generated by NVIDIA NVVM Compiler
//
// Compiler Build ID: CL-36424714
// Cuda compilation tools, release 13.0, V13.0.88
// Based on NVVM 20.0.0
//

.version 9.0
.target sm_100
.address_size 64

	// .globl	_Z9dp_kernelPiS_iii

.visible .entry _Z9dp_kernelPiS_iii(
	.param .u64 .ptr .align 1 _Z9dp_kernelPiS_iii_param_0,
	.param .u64 .ptr .align 1 _Z9dp_kernelPiS_iii_param_1,
	.param .u32 _Z9dp_kernelPiS_iii_param_2,
	.param .u32 _Z9dp_kernelPiS_iii_param_3,
	.param .u32 _Z9dp_kernelPiS_iii_param_4
)
{
	.reg .pred 	%p<3>;
	.reg .b32 	%r<14>;
	.reg .b64 	%rd<13>;

	ld.param.u64 	%rd3, [_Z9dp_kernelPiS_iii_param_0];
	ld.param.u64 	%rd4, [_Z9dp_kernelPiS_iii_param_1];
	ld.param.u32 	%r4, [_Z9dp_kernelPiS_iii_param_2];
	ld.param.u32 	%r2, [_Z9dp_kernelPiS_iii_param_3];
	ld.param.u32 	%r3, [_Z9dp_kernelPiS_iii_param_4];
	cvta.to.global.u64 	%rd1, %rd4;
	cvta.to.global.u64 	%rd2, %rd3;
	mov.u32 	%r5, %ctaid.x;
	mov.u32 	%r6, %ntid.x;
	mov.u32 	%r7, %tid.x;
	mad.lo.s32 	%r1, %r5, %r6, %r7;
	setp.gt.s32 	%p1, %r1, %r4;
	@%p1 bra 	$L__BB0_4;
	setp.lt.s32 	%p2, %r1, %r2;
	@%p2 bra 	$L__BB0_3;
	mul.wide.s32 	%rd5, %r1, 4;
	add.s64 	%rd6, %rd2, %rd5;
	ld.global.u32 	%r8, [%rd6];
	sub.s32 	%r9, %r1, %r2;
	mul.wide.s32 	%rd7, %r9, 4;
	add.s64 	%rd8, %rd2, %rd7;
	ld.global.u32 	%r10, [%rd8];
	add.s32 	%r11, %r10, %r3;
	max.s32 	%r12, %r8, %r11;
	add.s64 	%rd9, %rd1, %rd5;
	st.global.u32 	[%rd9], %r12;
	bra.uni 	$L__BB0_4;
$L__BB0_3:
	mul.wide.s32 	%rd10, %r1, 4;
	add.s64 	%rd11, %rd2, %rd10;
	ld.global.u32 	%r13, [%rd11];
	add.s64 	%rd12, %rd1, %rd10;
	st.global.u32 	[%rd12], %r13;
$L__BB0_4:
	ret;

}


// ===== COMPILED SASS (sm_100) =====

	.target	sm_100

	.elftype	@"ET_EXEC"


//--------------------- .note.nv.tkinfo           --------------------------
	.section	.note.nv.tkinfo,"",@"SHT_NOTE"
	.sectionflags	@"SHF_NOTE_NV_TKINFO"
	.tkinfo
        /*0018*/ 	.word	0x00000002
        /*0030*/ 	.string	""
        /*0030*/ 	.string	"ptxas"
        /*0030*/ 	.string	"Cuda compilation tools, release 13.0, V13.0.88"
        /*0030*/ 	.string	"Build cuda_13.0.r13.0/compiler.36424714_0"
        /*0030*/ 	.string	"-arch sm_100 -m 64 "



//--------------------- .note.nv.cuinfo           --------------------------
	.section	.note.nv.cuinfo,"",@"SHT_NOTE"
	.sectionflags	@"SHF_NOTE_NV_CUINFO"
        /*0018*/ 	.short	0x0002
        /*001a*/ 	.short	0x0064
        /*001c*/ 	.short	0x0082
	.zero		2


//--------------------- .nv.info                  --------------------------
	.section	.nv.info,"",@"SHT_CUDA_INFO"
	.align	4


	//----- nvinfo : EIATTR_REGCOUNT
	.align		4
        /*0000*/ 	.byte	0x04, 0x2f
        /*0002*/ 	.short	(.L_1 - .L_0)
	.align		4
.L_0:
        /*0004*/ 	.word	index@(_Z9dp_kernelPiS_iii)
        /*0008*/ 	.word	0x0000000c


	//----- nvinfo : EIATTR_FRAME_SIZE
	.align		4
.L_1:
        /*000c*/ 	.byte	0x04, 0x11
        /*000e*/ 	.short	(.L_3 - .L_2)
	.align		4
.L_2:
        /*0010*/ 	.word	index@(_Z9dp_kernelPiS_iii)
        /*0014*/ 	.word	0x00000000


	//----- nvinfo : EIATTR_MIN_STACK_SIZE
	.align		4
.L_3:
        /*0018*/ 	.byte	0x04, 0x12
        /*001a*/ 	.short	(.L_5 - .L_4)
	.align		4
.L_4:
        /*001c*/ 	.word	index@(_Z9dp_kernelPiS_iii)
        /*0020*/ 	.word	0x00000000
.L_5:


//--------------------- .nv.compat                --------------------------
	.section	.nv.compat,"",@"SHT_CUDA_COMPAT_INFO"
	.align	4
        /*0000*/ 	.byte	0x02, 0x09, 0x00, 0x00, 0x02, 0x02, 0x01, 0x00, 0x02, 0x05, 0x05, 0x00, 0x03, 0x07, 0x01, 0x01
        /*0010*/ 	.byte	0x02, 0x03, 0x00, 0x00, 0x02, 0x06, 0x01, 0x00, 0x04, 0x0b, 0x08, 0x00, 0x09, 0x00, 0x00, 0x00
        /*0020*/ 	.byte	0x00, 0x00, 0x00, 0x00


//--------------------- .nv.info._Z9dp_kernelPiS_iii --------------------------
	.section	.nv.info._Z9dp_kernelPiS_iii,"",@"SHT_CUDA_INFO"
	.sectionflags	@""
	.align	4


	//----- nvinfo : EIATTR_CUDA_API_VERSION
	.align		4
        /*0000*/ 	.byte	0x04, 0x37
        /*0002*/ 	.short	(.L_7 - .L_6)
.L_6:
        /*0004*/ 	.word	0x00000082


	//----- nvinfo : EIATTR_KPARAM_INFO
	.align		4
.L_7:
        /*0008*/ 	.byte	0x04, 0x17
        /*000a*/ 	.short	(.L_9 - .L_8)
.L_8:
        /*000c*/ 	.word	0x00000000
        /*0010*/ 	.short	0x0004
        /*0012*/ 	.short	0x0018
        /*0014*/ 	.byte	0x00, 0xf0, 0x11, 0x00


	//----- nvinfo : EIATTR_KPARAM_INFO
	.align		4
.L_9:
        /*0018*/ 	.byte	0x04, 0x17
        /*001a*/ 	.short	(.L_11 - .L_10)
.L_10:
        /*001c*/ 	.word	0x00000000
        /*0020*/ 	.short	0x0003
        /*0022*/ 	.short	0x0014
        /*0024*/ 	.byte	0x00, 0xf0, 0x11, 0x00


	//----- nvinfo : EIATTR_KPARAM_INFO
	.align		4
.L_11:
        /*0028*/ 	.byte	0x04, 0x17
        /*002a*/ 	.short	(.L_13 - .L_12)
.L_12:
        /*002c*/ 	.word	0x00000000
        /*0030*/ 	.short	0x0002
        /*0032*/ 	.short	0x0010
        /*0034*/ 	.byte	0x00, 0xf0, 0x11, 0x00


	//----- nvinfo : EIATTR_KPARAM_INFO
	.align		4
.L_13:
        /*0038*/ 	.byte	0x04, 0x17
        /*003a*/ 	.short	(.L_15 - .L_14)
.L_14:
        /*003c*/ 	.word	0x00000000
        /*0040*/ 	.short	0x0001
        /*0042*/ 	.short	0x0008
        /*0044*/ 	.byte	0x00, 0xf5, 0x21, 0x00


	//----- nvinfo : EIATTR_KPARAM_INFO
	.align		4
.L_15:
        /*0048*/ 	.byte	0x04, 0x17
        /*004a*/ 	.short	(.L_17 - .L_16)
.L_16:
        /*004c*/ 	.word	0x00000000
        /*0050*/ 	.short	0x0000
        /*0052*/ 	.short	0x0000
        /*0054*/ 	.byte	0x00, 0xf5, 0x21, 0x00


	//----- nvinfo : EIATTR_SPARSE_MMA_MASK
	.align		4
.L_17:
        /*0058*/ 	.byte	0x03, 0x50
        /*005a*/ 	.short	0x0000


	//----- nvinfo : EIATTR_MAXREG_COUNT
	.align		4
        /*005c*/ 	.byte	0x03, 0x1b
        /*005e*/ 	.short	0x00ff


	//----- nvinfo : EIATTR_MERCURY_ISA_VERSION
	.align		4
        /*0060*/ 	.byte	0x03, 0x5f
        /*0062*/ 	.short	0x0101


	//----- nvinfo : EIATTR_VRC_CTA_INIT_COUNT
	.align		4
        /*0064*/ 	.byte	0x02, 0x4a
	.zero		1
	.zero		1


	//----- nvinfo : EIATTR_EXIT_INSTR_OFFSETS
	.align		4
        /*0068*/ 	.byte	0x04, 0x1c
        /*006a*/ 	.short	(.L_19 - .L_18)


	//   ....[0]....
.L_18:
        /*006c*/ 	.word	0x00000070


	//   ....[1]....
        /*0070*/ 	.word	0x00000170


	//   ....[2]....
        /*0074*/ 	.word	0x000001e0


	//----- nvinfo : EIATTR_CRS_STACK_SIZE
	.align		4
.L_19:
        /*0078*/ 	.byte	0x04, 0x1e
        /*007a*/ 	.short	(.L_21 - .L_20)
.L_20:
        /*007c*/ 	.word	0x00000000


	//----- nvinfo : EIATTR_CBANK_PARAM_SIZE
	.align		4
.L_21:
        /*0080*/ 	.byte	0x03, 0x19
        /*0082*/ 	.short	0x001c


	//----- nvinfo : EIATTR_PARAM_CBANK
	.align		4
        /*0084*/ 	.byte	0x04, 0x0a
        /*0086*/ 	.short	(.L_23 - .L_22)
	.align		4
.L_22:
        /*0088*/ 	.word	index@(.nv.constant0._Z9dp_kernelPiS_iii)
        /*008c*/ 	.short	0x0380
        /*008e*/ 	.short	0x001c


	//----- nvinfo : EIATTR_SW_WAR
	.align		4
.L_23:
        /*0090*/ 	.byte	0x04, 0x36
        /*0092*/ 	.short	(.L_25 - .L_24)
.L_24:
        /*0094*/ 	.word	0x00000008
.L_25:


//--------------------- .nv.callgraph             --------------------------
	.section	.nv.callgraph,"",@"SHT_CUDA_CALLGRAPH"
	.align	4
	.sectionentsize	8
	.align		4
        /*0000*/ 	.word	0x00000000
	.align		4
        /*0004*/ 	.word	0xffffffff
	.align		4
        /*0008*/ 	.word	0x00000000
	.align		4
        /*000c*/ 	.word	0xfffffffe
	.align		4
        /*0010*/ 	.word	0x00000000
	.align		4
        /*0014*/ 	.word	0xfffffffd
	.align		4
        /*0018*/ 	.word	0x00000000
	.align		4
        /*001c*/ 	.word	0xfffffffc


//--------------------- .text._Z9dp_kernelPiS_iii --------------------------
	.section	.text._Z9dp_kernelPiS_iii,"ax",@progbits
	.align	128
        .global         _Z9dp_kernelPiS_iii
        .type           _Z9dp_kernelPiS_iii,@function
        .size           _Z9dp_kernelPiS_iii,(.L_x_2 - _Z9dp_kernelPiS_iii)
        .other          _Z9dp_kernelPiS_iii,@"STO_CUDA_ENTRY STV_DEFAULT"
_Z9dp_kernelPiS_iii:
.text._Z9dp_kernelPiS_iii:
[----:B------:R-:W-:Y:S01]  /*0000*/  LDC R1, c[0x0][0x37c] ;  /* 0x0000df00ff017b82 */ /* 0x000fe20000000800 */
[----:B------:R-:W0:Y:S07]  /*0010*/  S2R R0, SR_TID.X ;  /* 0x0000000000007919 */ /* 0x000e2e0000002100 */
[----:B------:R-:W0:Y:S01]  /*0020*/  S2UR UR4, SR_CTAID.X ;  /* 0x00000000000479c3 */ /* 0x000e220000002500 */
[----:B------:R-:W1:Y:S07]  /*0030*/  LDCU UR5, c[0x0][0x390] ;  /* 0x00007200ff0577ac */ /* 0x000e6e0008000800 */
[----:B------:R-:W0:Y:S02]  /*0040*/  LDC R9, c[0x0][0x360] ;  /* 0x0000d800ff097b82 */ /* 0x000e240000000800 */
[----:B0-----:R-:W-:-:S05]  /*0050*/  IMAD R9, R9, UR4, R0 ;  /* 0x0000000409097c24 */ /* 0x001fca000f8e0200 */
[----:B-1----:R-:W-:-:S13]  /*0060*/  ISETP.GT.AND P0, PT, R9, UR5, PT ;  /* 0x0000000509007c0c */ /* 0x002fda000bf04270 */
[----:B------:R-:W-:Y:S05]  /*0070*/  @P0 EXIT ;  /* 0x000000000000094d */ /* 0x000fea0003800000 */
[----:B------:R-:W0:Y:S01]  /*0080*/  LDCU UR6, c[0x0][0x394] ;  /* 0x00007280ff0677ac */ /* 0x000e220008000800 */
[----:B------:R-:W1:Y:S01]  /*0090*/  LDCU.64 UR4, c[0x0][0x358] ;  /* 0x00006b00ff0477ac */ /* 0x000e620008000a00 */
[----:B0-----:R-:W-:-:S13]  /*00a0*/  ISETP.GE.AND P0, PT, R9, UR6, PT ;  /* 0x0000000609007c0c */ /* 0x001fda000bf06270 */
[----:B-1----:R-:W-:Y:S05]  /*00b0*/  @!P0 BRA `(.L_x_0) ;  /* 0x0000000000308947 */ /* 0x002fea0003800000 */
[----:B------:R-:W0:Y:S01]  /*00c0*/  LDC.64 R4, c[0x0][0x380] ;  /* 0x0000e000ff047b82 */ /* 0x000e220000000a00 */
[C---:B------:R-:W-:Y:S01]  /*00d0*/  IADD3 R7, PT, PT, R9.reuse, -UR6, RZ ;  /* 0x8000000609077c10 */ /* 0x040fe2000fffe0ff */
[----:B------:R-:W1:Y:S01]  /*00e0*/  LDCU UR7, c[0x0][0x398] ;  /* 0x00007300ff0777ac */ /* 0x000e620008000800 */
[----:B0-----:R-:W-:-:S04]  /*00f0*/  IMAD.WIDE R2, R9, 0x4, R4 ;  /* 0x0000000409027825 */ /* 0x001fc800078e0204 */
[----:B------:R-:W-:Y:S02]  /*0100*/  IMAD.WIDE R4, R7, 0x4, R4 ;  /* 0x0000000407047825 */ /* 0x000fe400078e0204 */
[----:B------:R-:W1:Y:S01]  /*0110*/  LDG.E R2, desc[UR4][R2.64] ;  /* 0x0000000402027981 */ /* 0x000e62000c1e1900 */
[----:B------:R-:W0:Y:S03]  /*0120*/  LDC.64 R6, c[0x0][0x388] ;  /* 0x0000e200ff067b82 */ /* 0x000e260000000a00 */
[----:B------:R-:W1:Y:S01]  /*0130*/  LDG.E R5, desc[UR4][R4.64] ;  /* 0x0000000404057981 */ /* 0x000e62000c1e1900 */
[----:B0-----:R-:W-:Y:S01]  /*0140*/  IMAD.WIDE R6, R9, 0x4, R6 ;  /* 0x0000000409067825 */ /* 0x001fe200078e0206 */
[----:B-1----:R-:W-:-:S05]  /*0150*/  VIADDMNMX R9, R5, UR7, R2, !PT ;  /* 0x0000000705097c46 */ /* 0x002fca000f800102 */
[----:B------:R-:W-:Y:S01]  /*0160*/  STG.E desc[UR4][R6.64], R9 ;  /* 0x0000000906007986 */ /* 0x000fe2000c101904 */
[----:B------:R-:W-:Y:S05]  /*0170*/  EXIT ;  /* 0x000000000000794d */ /* 0x000fea0003800000 */
.L_x_0:
[----:B------:R-:W0:Y:S08]  /*0180*/  LDC.64 R2, c[0x0][0x380] ;  /* 0x0000e000ff027b82 */ /* 0x000e300000000a00 */
[----:B------:R-:W1:Y:S01]  /*0190*/  LDC.64 R4, c[0x0][0x388] ;  /* 0x0000e200ff047b82 */ /* 0x000e620000000a00 */
[----:B0-----:R-:W-:-:S06]  /*01a0*/  IMAD.WIDE R2, R9, 0x4, R2 ;  /* 0x0000000409027825 */ /* 0x001fcc00078e0202 */
[----:B------:R-:W2:Y:S01]  /*01b0*/  LDG.E R3, desc[UR4][R2.64] ;  /* 0x0000000402037981 */ /* 0x000ea2000c1e1900 */
[----:B-1----:R-:W-:-:S05]  /*01c0*/  IMAD.WIDE R4, R9, 0x4, R4 ;  /* 0x0000000409047825 */ /* 0x002fca00078e0204 */
[----:B--2---:R-:W-:Y:S01]  /*01d0*/  STG.E desc[UR4][R4.64], R3 ;  /* 0x0000000304007986 */ /* 0x004fe2000c101904 */
[----:B------:R-:W-:Y:S05]  /*01e0*/  EXIT ;  /* 0x000000000000794d */ /* 0x000fea0003800000 */
.L_x_1:
[----:B------:R-:W-:-:S00]  /*01f0*/  BRA `(.L_x_1) ;  /* 0xfffffffc00fc7947 */ /* 0x000fc0000383ffff */
[----:B------:R-:W-:-:S00]  /*0200*/  NOP ;  /* 0x0000000000007918 */ /* 0x000fc00000000000 */
[----:B------:R-:W-:-:S00]  /*0210*/  NOP ;  /* 0x0000000000007918 */ /* 0x000fc00000000000 */
[----:B------:R-:W-:-:S00]  /*0220*/  NOP ;  /* 0x0000000000007918 */ /* 0x000fc00000000000 */
[----:B------:R-:W-:-:S00]  /*0230*/  NOP ;  /* 0x0000000000007918 */ /* 0x000fc00000000000 */
[----:B------:R-:W-:-:S00]  /*0240*/  NOP ;  /* 0x0000000000007918 */ /* 0x000fc00000000000 */
[----:B------:R-:W-:-:S00]  /*0250*/  NOP ;  /* 0x0000000000007918 */ /* 0x000fc00000000000 */
[----:B------:R-:W-:-:S00]  /*0260*/  NOP ;  /* 0x0000000000007918 */ /* 0x000fc00000000000 */
[----:B------:R-:W-:-:S00]  /*0270*/  NOP ;  /* 0x0000000000007918 */ /* 0x000fc00000000000 */
.L_x_2:


//--------------------- .nv.shared.reserved.0     --------------------------
	.section	.nv.shared.reserved.0,"aw",@nobits
	.weak		__nv_reservedSMEM_offset_0_alias
	.size		__nv_reservedSMEM_offset_0_alias, 0, 64
	.other		__nv_reservedSMEM_offset_0_alias,@"STO_CUDA_RESERVED_SHARED STV_DEFAULT"
__nv_reservedSMEM_offset_0_alias:
	.zero		0
	.zero		64


//--------------------- .nv.constant0._Z9dp_kernelPiS_iii --------------------------
	.section	.nv.constant0._Z9dp_kernelPiS_iii,"a",@progbits
	.sectionflags	@""
	.align	4
.nv.constant0._Z9dp_kernelPiS_iii:
	.zero		924


//--------------------- SYMBOLS --------------------------

	.type		.nv.reservedSmem.offset0,@object
	.size		.nv.reservedSmem.offset0,0x4
